//
// Generated by NVIDIA NVVM Compiler
//
// Compiler Build ID: CL-36424714
// Cuda compilation tools, release 13.0, V13.0.88
// Based on NVVM 20.0.0
//

.version 9.0
.target sm_100
.address_size 64

	// .globl	_Z7computeffffffffffffffff
.extern .func  (.param .b32 func_retval0) vprintf
(
	.param .b64 vprintf_param_0,
	.param .b64 vprintf_param_1
)
;
.global .align 1 .b8 $str[7] = {37, 46, 49, 55, 103, 10};

.visible .entry _Z7computeffffffffffffffff(
	.param .f32 _Z7computeffffffffffffffff_param_0,
	.param .f32 _Z7computeffffffffffffffff_param_1,
	.param .f32 _Z7computeffffffffffffffff_param_2,
	.param .f32 _Z7computeffffffffffffffff_param_3,
	.param .f32 _Z7computeffffffffffffffff_param_4,
	.param .f32 _Z7computeffffffffffffffff_param_5,
	.param .f32 _Z7computeffffffffffffffff_param_6,
	.param .f32 _Z7computeffffffffffffffff_param_7,
	.param .f32 _Z7computeffffffffffffffff_param_8,
	.param .f32 _Z7computeffffffffffffffff_param_9,
	.param .f32 _Z7computeffffffffffffffff_param_10,
	.param .f32 _Z7computeffffffffffffffff_param_11,
	.param .f32 _Z7computeffffffffffffffff_param_12,
	.param .f32 _Z7computeffffffffffffffff_param_13,
	.param .f32 _Z7computeffffffffffffffff_param_14,
	.param .f32 _Z7computeffffffffffffffff_param_15
)
{
	.local .align 8 .b8 	__local_depot0[8];
	.reg .b64 	%SP;
	.reg .b64 	%SPL;
	.reg .pred 	%p<4>;
	.reg .b32 	%r<5>;
	.reg .b32 	%f<50>;
	.reg .b64 	%rd<5>;
	.reg .b64 	%fd<2>;

	mov.u64 	%SPL, __local_depot0;
	cvta.local.u64 	%SP, %SPL;
	ld.param.f32 	%f49, [_Z7computeffffffffffffffff_param_0];
	ld.param.f32 	%f15, [_Z7computeffffffffffffffff_param_1];
	ld.param.f32 	%f16, [_Z7computeffffffffffffffff_param_2];
	ld.param.f32 	%f17, [_Z7computeffffffffffffffff_param_3];
	ld.param.f32 	%f4, [_Z7computeffffffffffffffff_param_4];
	ld.param.f32 	%f5, [_Z7computeffffffffffffffff_param_5];
	ld.param.f32 	%f6, [_Z7computeffffffffffffffff_param_6];
	ld.param.f32 	%f7, [_Z7computeffffffffffffffff_param_8];
	ld.param.f32 	%f8, [_Z7computeffffffffffffffff_param_9];
	ld.param.f32 	%f9, [_Z7computeffffffffffffffff_param_10];
	ld.param.f32 	%f10, [_Z7computeffffffffffffffff_param_11];
	ld.param.f32 	%f11, [_Z7computeffffffffffffffff_param_12];
	ld.param.f32 	%f12, [_Z7computeffffffffffffffff_param_13];
	ld.param.f32 	%f13, [_Z7computeffffffffffffffff_param_14];
	ld.param.f32 	%f14, [_Z7computeffffffffffffffff_param_15];
	add.f32 	%f18, %f15, %f16;
	sub.f32 	%f19, %f18, %f17;
	abs.f32 	%f20, %f19;
	mov.f32 	%f21, 0f3FB8AA3B;
	mul.rn.f32 	%f22, %f20, %f21;
	cvt.rzi.f32.f32 	%f23, %f22;
	abs.f32 	%f24, %f23;
	setp.gt.f32 	%p1, %f24, 0f42FC0000;
	mov.f32 	%f25, 0f42FC0000;
	copysign.f32 	%f26, %f23, %f25;
	selp.f32 	%f27, %f26, %f23, %p1;
	fma.rn.f32 	%f28, %f27, 0fBF317218, %f20;
	fma.rn.f32 	%f29, %f27, 0f3102E308, %f28;
	mul.f32 	%f30, %f29, 0f3FB8AA3B;
	add.f32 	%f31, %f27, 0f4B40007D;
	mov.b32 	%r1, %f31;
	shl.b32 	%r2, %r1, 23;
	mov.b32 	%f32, %r2;
	ex2.approx.ftz.f32 	%f33, %f30;
	mul.f32 	%f34, %f33, %f32;
	mov.f32 	%f35, 0f3E000000;
	div.approx.ftz.f32 	%f36, %f35, %f34;
	fma.rn.f32 	%f37, %f34, 0f40000000, %f36;
	setp.leu.f32 	%p2, %f49, %f37;
	@%p2 bra 	$L__BB0_3;
	add.f32 	%f38, %f4, 0f7B966A72;
	add.f32 	%f39, %f38, %f5;
	add.f32 	%f40, %f39, %f6;
	setp.ltu.f32 	%p3, %f49, %f40;
	@%p3 bra 	$L__BB0_3;
	sub.f32 	%f41, %f7, %f8;
	add.f32 	%f42, %f41, 0fFB892CA3;
	div.rn.f32 	%f43, %f10, 0f0000004F;
	fma.rn.f32 	%f44, %f9, %f43, %f42;
	mov.f32 	%f45, 0fF8296543;
	sub.f32 	%f46, %f45, %f11;
	fma.rn.f32 	%f47, %f13, %f14, %f12;
	add.f32 	%f48, %f46, %f47;
	add.f32 	%f49, %f44, %f48;
$L__BB0_3:
	add.u64 	%rd1, %SP, 0;
	add.u64 	%rd2, %SPL, 0;
	cvt.f64.f32 	%fd1, %f49;
	st.local.f64 	[%rd2], %fd1;
	mov.u64 	%rd3, $str;
	cvta.global.u64 	%rd4, %rd3;
	{ // callseq 0, 0
	.param .b64 param0;
	st.param.b64 	[param0], %rd4;
	.param .b64 param1;
	st.param.b64 	[param1], %rd1;
	.param .b32 retval0;
	call.uni (retval0), 
	vprintf, 
	(
	param0, 
	param1
	);
	ld.param.b32 	%r3, [retval0];
	} // callseq 0
	ret;

}


// ===== COMPILED SASS (sm_100) =====

	.target	sm_100

	.elftype	@"ET_EXEC"


//--------------------- .note.nv.tkinfo           --------------------------
	.section	.note.nv.tkinfo,"",@"SHT_NOTE"
	.sectionflags	@"SHF_NOTE_NV_TKINFO"
	.tkinfo
        /*0018*/ 	.word	0x00000002
        /*0030*/ 	.string	""
        /*0030*/ 	.string	"ptxas"
        /*0030*/ 	.string	"Cuda compilation tools, release 13.0, V13.0.88"
        /*0030*/ 	.string	"Build cuda_13.0.r13.0/compiler.36424714_0"
        /*0030*/ 	.string	"-arch sm_100 -m 64 "



//--------------------- .note.nv.cuinfo           --------------------------
	.section	.note.nv.cuinfo,"",@"SHT_NOTE"
	.sectionflags	@"SHF_NOTE_NV_CUINFO"
        /*0018*/ 	.short	0x0002
        /*001a*/ 	.short	0x0064
        /*001c*/ 	.short	0x0082
	.zero		2


//--------------------- .nv.info                  --------------------------
	.section	.nv.info,"",@"SHT_CUDA_INFO"
	.align	4


	//----- nvinfo : EIATTR_REGCOUNT
	.align		4
        /*0000*/ 	.byte	0x04, 0x2f
        /*0002*/ 	.short	(.L_2 - .L_1)
	.align		4
.L_1:
        /*0004*/ 	.word	index@(_Z7computeffffffffffffffff)
        /*0008*/ 	.word	0x00000018


	//----- nvinfo : EIATTR_FRAME_SIZE
	.align		4
.L_2:
        /*000c*/ 	.byte	0x04, 0x11
        /*000e*/ 	.short	(.L_4 - .L_3)
	.align		4
.L_3:
        /*0010*/ 	.word	index@($__internal_0_$__cuda_sm3x_div_rn_noftz_f32_slowpath)
        /*0014*/ 	.word	0x00000008


	//----- nvinfo : EIATTR_FRAME_SIZE
	.align		4
.L_4:
        /*0018*/ 	.byte	0x04, 0x11
        /*001a*/ 	.short	(.L_6 - .L_5)
	.align		4
.L_5:
        /*001c*/ 	.word	index@(_Z7computeffffffffffffffff)
        /*0020*/ 	.word	0x00000008


	//----- nvinfo : EIATTR_MIN_STACK_SIZE
	.align		4
.L_6:
        /*0024*/ 	.byte	0x04, 0x12
        /*0026*/ 	.short	(.L_8 - .L_7)
	.align		4
.L_7:
        /*0028*/ 	.word	index@(_Z7computeffffffffffffffff)
        /*002c*/ 	.word	0x00000008
.L_8:


//--------------------- .nv.compat                --------------------------
	.section	.nv.compat,"",@"SHT_CUDA_COMPAT_INFO"
	.align	4
        /*0000*/ 	.byte	0x02, 0x09, 0x00, 0x00, 0x02, 0x02, 0x01, 0x00, 0x02, 0x05, 0x05, 0x00, 0x03, 0x07, 0x01, 0x01
        /*0010*/ 	.byte	0x02, 0x03, 0x00, 0x00, 0x02, 0x06, 0x01, 0x00, 0x04, 0x0b, 0x08, 0x00, 0x01, 0x00, 0x00, 0x00
        /*0020*/ 	.byte	0x00, 0x00, 0x00, 0x00


//--------------------- .nv.info._Z7computeffffffffffffffff --------------------------
	.section	.nv.info._Z7computeffffffffffffffff,"",@"SHT_CUDA_INFO"
	.sectionflags	@""
	.align	4


	//----- nvinfo : EIATTR_CUDA_API_VERSION
	.align		4
        /*0000*/ 	.byte	0x04, 0x37
        /*0002*/ 	.short	(.L_10 - .L_9)
.L_9:
        /*0004*/ 	.word	0x00000082


	//----- nvinfo : EIATTR_KPARAM_INFO
	.align		4
.L_10:
        /*0008*/ 	.byte	0x04, 0x17
        /*000a*/ 	.short	(.L_12 - .L_11)
.L_11:
        /*000c*/ 	.word	0x00000000
        /*0010*/ 	.short	0x000f
        /*0012*/ 	.short	0x003c
        /*0014*/ 	.byte	0x00, 0xf0, 0x11, 0x00


	//----- nvinfo : EIATTR_KPARAM_INFO
	.align		4
.L_12:
        /*0018*/ 	.byte	0x04, 0x17
        /*001a*/ 	.short	(.L_14 - .L_13)
.L_13:
        /*001c*/ 	.word	0x00000000
        /*0020*/ 	.short	0x000e
        /*0022*/ 	.short	0x0038
        /*0024*/ 	.byte	0x00, 0xf0, 0x11, 0x00


	//----- nvinfo : EIATTR_KPARAM_INFO
	.align		4
.L_14:
        /*0028*/ 	.byte	0x04, 0x17
        /*002a*/ 	.short	(.L_16 - .L_15)
.L_15:
        /*002c*/ 	.word	0x00000000
        /*0030*/ 	.short	0x000d
        /*0032*/ 	.short	0x0034
        /*0034*/ 	.byte	0x00, 0xf0, 0x11, 0x00


	//----- nvinfo : EIATTR_KPARAM_INFO
	.align		4
.L_16:
        /*0038*/ 	.byte	0x04, 0x17
        /*003a*/ 	.short	(.L_18 - .L_17)
.L_17:
        /*003c*/ 	.word	0x00000000
        /*0040*/ 	.short	0x000c
        /*0042*/ 	.short	0x0030
        /*0044*/ 	.byte	0x00, 0xf0, 0x11, 0x00


	//----- nvinfo : EIATTR_KPARAM_INFO
	.align		4
.L_18:
        /*0048*/ 	.byte	0x04, 0x17
        /*004a*/ 	.short	(.L_20 - .L_19)
.L_19:
        /*004c*/ 	.word	0x00000000
        /*0050*/ 	.short	0x000b
        /*0052*/ 	.short	0x002c
        /*0054*/ 	.byte	0x00, 0xf0, 0x11, 0x00


	//----- nvinfo : EIATTR_KPARAM_INFO
	.align		4
.L_20:
        /*0058*/ 	.byte	0x04, 0x17
        /*005a*/ 	.short	(.L_22 - .L_21)
.L_21:
        /*005c*/ 	.word	0x00000000
        /*0060*/ 	.short	0x000a
        /*0062*/ 	.short	0x0028
        /*0064*/ 	.byte	0x00, 0xf0, 0x11, 0x00


	//----- nvinfo : EIATTR_KPARAM_INFO
	.align		4
.L_22:
        /*0068*/ 	.byte	0x04, 0x17
        /*006a*/ 	.short	(.L_24 - .L_23)
.L_23:
        /*006c*/ 	.word	0x00000000
        /*0070*/ 	.short	0x0009
        /*0072*/ 	.short	0x0024
        /*0074*/ 	.byte	0x00, 0xf0, 0x11, 0x00


	//----- nvinfo : EIATTR_KPARAM_INFO
	.align		4
.L_24:
        /*0078*/ 	.byte	0x04, 0x17
        /*007a*/ 	.short	(.L_26 - .L_25)
.L_25:
        /*007c*/ 	.word	0x00000000
        /*0080*/ 	.short	0x0008
        /*0082*/ 	.short	0x0020
        /*0084*/ 	.byte	0x00, 0xf0, 0x11, 0x00


	//----- nvinfo : EIATTR_KPARAM_INFO
	.align		4
.L_26:
        /*0088*/ 	.byte	0x04, 0x17
        /*008a*/ 	.short	(.L_28 - .L_27)
.L_27:
        /*008c*/ 	.word	0x00000000
        /*0090*/ 	.short	0x0007
        /*0092*/ 	.short	0x001c
        /*0094*/ 	.byte	0x00, 0xf0, 0x11, 0x00


	//----- nvinfo : EIATTR_KPARAM_INFO
	.align		4
.L_28:
        /*0098*/ 	.byte	0x04, 0x17
        /*009a*/ 	.short	(.L_30 - .L_29)
.L_29:
        /*009c*/ 	.word	0x00000000
        /*00a0*/ 	.short	0x0006
        /*00a2*/ 	.short	0x0018
        /*00a4*/ 	.byte	0x00, 0xf0, 0x11, 0x00


	//----- nvinfo : EIATTR_KPARAM_INFO
	.align		4
.L_30:
        /*00a8*/ 	.byte	0x04, 0x17
        /*00aa*/ 	.short	(.L_32 - .L_31)
.L_31:
        /*00ac*/ 	.word	0x00000000
        /*00b0*/ 	.short	0x0005
        /*00b2*/ 	.short	0x0014
        /*00b4*/ 	.byte	0x00, 0xf0, 0x11, 0x00


	//----- nvinfo : EIATTR_KPARAM_INFO
	.align		4
.L_32:
        /*00b8*/ 	.byte	0x04, 0x17
        /*00ba*/ 	.short	(.L_34 - .L_33)
.L_33:
        /*00bc*/ 	.word	0x00000000
        /*00c0*/ 	.short	0x0004
        /*00c2*/ 	.short	0x0010
        /*00c4*/ 	.byte	0x00, 0xf0, 0x11, 0x00


	//----- nvinfo : EIATTR_KPARAM_INFO
	.align		4
.L_34:
        /*00c8*/ 	.byte	0x04, 0x17
        /*00ca*/ 	.short	(.L_36 - .L_35)
.L_35:
        /*00cc*/ 	.word	0x00000000
        /*00d0*/ 	.short	0x0003
        /*00d2*/ 	.short	0x000c
        /*00d4*/ 	.byte	0x00, 0xf0, 0x11, 0x00


	//----- nvinfo : EIATTR_KPARAM_INFO
	.align		4
.L_36:
        /*00d8*/ 	.byte	0x04, 0x17
        /*00da*/ 	.short	(.L_38 - .L_37)
.L_37:
        /*00dc*/ 	.word	0x00000000
        /*00e0*/ 	.short	0x0002
        /*00e2*/ 	.short	0x0008
        /*00e4*/ 	.byte	0x00, 0xf0, 0x11, 0x00


	//----- nvinfo : EIATTR_KPARAM_INFO
	.align		4
.L_38:
        /*00e8*/ 	.byte	0x04, 0x17
        /*00ea*/ 	.short	(.L_40 - .L_39)
.L_39:
        /*00ec*/ 	.word	0x00000000
        /*00f0*/ 	.short	0x0001
        /*00f2*/ 	.short	0x0004
        /*00f4*/ 	.byte	0x00, 0xf0, 0x11, 0x00


	//----- nvinfo : EIATTR_KPARAM_INFO
	.align		4
.L_40:
        /*00f8*/ 	.byte	0x04, 0x17
        /*00fa*/ 	.short	(.L_42 - .L_41)
.L_41:
        /*00fc*/ 	.word	0x00000000
        /*0100*/ 	.short	0x0000
        /*0102*/ 	.short	0x0000
        /*0104*/ 	.byte	0x00, 0xf0, 0x11, 0x00


	//----- nvinfo : EIATTR_SPARSE_MMA_MASK
	.align		4
.L_42:
        /*0108*/ 	.byte	0x03, 0x50
        /*010a*/ 	.short	0x0000


	//----- nvinfo : EIATTR_MAXREG_COUNT
	.align		4
        /*010c*/ 	.byte	0x03, 0x1b
        /*010e*/ 	.short	0x00ff


	//----- nvinfo : EIATTR_EXTERNS
	.align		4
        /*0110*/ 	.byte	0x04, 0x0f
        /*0112*/ 	.short	(.L_44 - .L_43)


	//   ....[0]....
	.align		4
.L_43:
        /*0114*/ 	.word	index@(vprintf)


	//----- nvinfo : EIATTR_MERCURY_ISA_VERSION
	.align		4
.L_44:
        /*0118*/ 	.byte	0x03, 0x5f
        /*011a*/ 	.short	0x0101


	//----- nvinfo : EIATTR_VRC_CTA_INIT_COUNT
	.align		4
        /*011c*/ 	.byte	0x02, 0x4a
	.zero		1
	.zero		1


	//----- nvinfo : EIATTR_SYSCALL_OFFSETS
	.align		4
        /*0120*/ 	.byte	0x04, 0x46
        /*0122*/ 	.short	(.L_46 - .L_45)


	//   ....[0]....
.L_45:
        /*0124*/ 	.word	0x00000430


	//----- nvinfo : EIATTR_EXIT_INSTR_OFFSETS
	.align		4
.L_46:
        /*0128*/ 	.byte	0x04, 0x1c
        /*012a*/ 	.short	(.L_48 - .L_47)


	//   ....[0]....
.L_47:
        /*012c*/ 	.word	0x00000440


	//----- nvinfo : EIATTR_CRS_STACK_SIZE
	.align		4
.L_48:
        /*0130*/ 	.byte	0x04, 0x1e
        /*0132*/ 	.short	(.L_50 - .L_49)
.L_49:
        /*0134*/ 	.word	0x00000000


	//----- nvinfo : EIATTR_CBANK_PARAM_SIZE
	.align		4
.L_50:
        /*0138*/ 	.byte	0x03, 0x19
        /*013a*/ 	.short	0x0040


	//----- nvinfo : EIATTR_PARAM_CBANK
	.align		4
        /*013c*/ 	.byte	0x04, 0x0a
        /*013e*/ 	.short	(.L_52 - .L_51)
	.align		4
.L_51:
        /*0140*/ 	.word	index@(.nv.constant0._Z7computeffffffffffffffff)
        /*0144*/ 	.short	0x0380
        /*0146*/ 	.short	0x0040


	//----- nvinfo : EIATTR_SW_WAR
	.align		4
.L_52:
        /*0148*/ 	.byte	0x04, 0x36
        /*014a*/ 	.short	(.L_54 - .L_53)
.L_53:
        /*014c*/ 	.word	0x00000008
.L_54:


//--------------------- .nv.callgraph             --------------------------
	.section	.nv.callgraph,"",@"SHT_CUDA_CALLGRAPH"
	.align	4
	.sectionentsize	8
	.align		4
        /*0000*/ 	.word	0x00000000
	.align		4
        /*0004*/ 	.word	0xffffffff
	.align		4
        /*0008*/ 	.word	index@(_Z7computeffffffffffffffff)
	.align		4
        /*000c*/ 	.word	index@(vprintf)
	.align		4
        /*0010*/ 	.word	0x00000000
	.align		4
        /*0014*/ 	.word	0xfffffffe
	.align		4
        /*0018*/ 	.word	0x00000000
	.align		4
        /*001c*/ 	.word	0xfffffffd
	.align		4
        /*0020*/ 	.word	0x00000000
	.align		4
        /*0024*/ 	.word	0xfffffffc


//--------------------- .nv.constant4             --------------------------
	.section	.nv.constant4,"a",@progbits
	.align	8
	.align		8
.nv.constant4:
        /*0000*/ 	.dword	vprintf
	.align		8
        /*0008*/ 	.dword	$str


//--------------------- .text._Z7computeffffffffffffffff --------------------------
	.section	.text._Z7computeffffffffffffffff,"ax",@progbits
	.align	128
        .global         _Z7computeffffffffffffffff
        .type           _Z7computeffffffffffffffff,@function
        .size           _Z7computeffffffffffffffff,(.L_x_12 - _Z7computeffffffffffffffff)
        .other          _Z7computeffffffffffffffff,@"STO_CUDA_ENTRY STV_DEFAULT"
_Z7computeffffffffffffffff:
.text._Z7computeffffffffffffffff:
[----:B------:R-:W0:Y:S08]  /*0000*/  LDC R1, c[0x0][0x37c] ;  /* 0x0000df00ff017b82 */ /* 0x000e300000000800 */
[----:B------:R-:W1:Y:S01]  /*0010*/  LDC.64 R2, c[0x0][0x380] ;  /* 0x0000e000ff027b82 */ /* 0x000e620000000a00 */
[----:B------:R-:W2:Y:S01]  /*0020*/  LDCU UR6, c[0x0][0x398] ;  /* 0x00007300ff0677ac */ /* 0x000ea20008000800 */
[----:B0-----:R-:W-:Y:S01]  /*0030*/  VIADD R1, R1, 0xfffffff8 ;  /* 0xfffffff801017836 */ /* 0x001fe20000000000 */
[----:B------:R-:W0:Y:S05]  /*0040*/  LDCU UR4, c[0x0][0x2f8] ;  /* 0x00005f00ff0477ac */ /* 0x000e2a0008000800 */
[----:B------:R-:W1:Y:S01]  /*0050*/  LDC.64 R4, c[0x0][0x388] ;  /* 0x0000e200ff047b82 */ /* 0x000e620000000a00 */
[----:B------:R-:W3:Y:S01]  /*0060*/  LDCU UR7, c[0x0][0x380] ;  /* 0x00007000ff0777ac */ /* 0x000ee20008000800 */
[----:B------:R-:W4:Y:S06]  /*0070*/  LDCU UR5, c[0x0][0x2fc] ;  /* 0x00005f80ff0577ac */ /* 0x000f2c0008000800 */
[----:B------:R-:W5:Y:S01]  /*0080*/  LDC.64 R6, c[0x0][0x390] ;  /* 0x0000e400ff067b82 */ /* 0x000f620000000a00 */
[----:B-1----:R-:W-:Y:S01]  /*0090*/  FADD R0, R3, R4 ;  /* 0x0000000403007221 */ /* 0x002fe20000000000 */
[----:B------:R-:W-:-:S03]  /*00a0*/  IMAD.MOV.U32 R4, RZ, RZ, 0x42fc0000 ;  /* 0x42fc0000ff047424 */ /* 0x000fc600078e00ff */
[----:B------:R-:W-:-:S04]  /*00b0*/  FADD R0, R0, -R5 ;  /* 0x8000000500007221 */ /* 0x000fc80000000000 */
[----:B------:R-:W-:-:S06]  /*00c0*/  FMUL R3, |R0|, 1.4426950216293334961 ;  /* 0x3fb8aa3b00037820 */ /* 0x000fcc0000400200 */
[----:B------:R-:W1:Y:S02]  /*00d0*/  FRND.TRUNC R3, R3 ;  /* 0x0000000300037307 */ /* 0x000e64000020d000 */
[----:B-1----:R-:W-:Y:S02]  /*00e0*/  FSETP.GT.AND P0, PT, |R3|, 126, PT ;  /* 0x42fc00000300780b */ /* 0x002fe40003f04200 */
[----:B------:R-:W-:-:S04]  /*00f0*/  LOP3.LUT R4, R4, 0x80000000, R3, 0xb8, !PT ;  /* 0x8000000004047812 */ /* 0x000fc800078eb803 */
[----:B------:R-:W-:Y:S01]  /*0100*/  FSEL R5, R4, R3, P0 ;  /* 0x0000000304057208 */ /* 0x000fe20000000000 */
[----:B-----5:R-:W-:Y:S01]  /*0110*/  FADD R4, R6, 1.56200699241747569496e+36 ;  /* 0x7b966a7206047421 */ /* 0x020fe20000000000 */
[----:B0-----:R-:W-:-:S03]  /*0120*/  IADD3 R6, P1, PT, R1, UR4, RZ ;  /* 0x0000000401067c10 */ /* 0x001fc6000ff3e0ff */
[----:B------:R-:W-:Y:S01]  /*0130*/  FFMA R0, R5, -0.69314718246459960938, |R0| ;  /* 0xbf31721805007823 */ /* 0x000fe20000000400 */
[----:B------:R-:W-:-:S03]  /*0140*/  FADD R4, R4, R7 ;  /* 0x0000000704047221 */ /* 0x000fc60000000000 */
[C---:B------:R-:W-:Y:S01]  /*0150*/  FFMA R0, R5.reuse, 1.9046542121259335545e-09, R0 ;  /* 0x3102e30805007823 */ /* 0x040fe20000000000 */
[----:B------:R-:W-:Y:S01]  /*0160*/  FADD R5, R5, 12583037 ;  /* 0x4b40007d05057421 */ /* 0x000fe20000000000 */
[----:B--2---:R-:W-:Y:S02]  /*0170*/  FADD R7, R4, UR6 ;  /* 0x0000000604077e21 */ /* 0x004fe40008000000 */
[----:B------:R-:W-:Y:S02]  /*0180*/  FMUL R0, R0, 1.4426950216293334961 ;  /* 0x3fb8aa3b00007820 */ /* 0x000fe40000400000 */
[----:B------:R-:W-:Y:S02]  /*0190*/  SHF.L.U32 R5, R5, 0x17, RZ ;  /* 0x0000001705057819 */ /* 0x000fe400000006ff */
[----:B------:R-:W-:Y:S01]  /*01a0*/  FSETP.GTU.AND P0, PT, R7, R2, PT ;  /* 0x000000020700720b */ /* 0x000fe20003f0c000 */
[----:B----4-:R-:W-:Y:S01]  /*01b0*/  IMAD.X R7, RZ, RZ, UR5, P1 ;  /* 0x00000005ff077e24 */ /* 0x010fe200088e06ff */
[----:B------:R-:W0:Y:S02]  /*01c0*/  MUFU.EX2 R0, R0 ;  /* 0x0000000000007308 */ /* 0x000e240000000800 */
[----:B0-----:R-:W-:-:S06]  /*01d0*/  FMUL R5, R5, R0 ;  /* 0x0000000005057220 */ /* 0x001fcc0000400000 */
[----:B------:R-:W0:Y:S02]  /*01e0*/  MUFU.RCP R3, R5 ;  /* 0x0000000500037308 */ /* 0x000e240000001000 */
[----:B0-----:R-:W-:-:S04]  /*01f0*/  FMUL.FTZ R0, R3, 0.125 ;  /* 0x3e00000003007820 */ /* 0x001fc80000410000 */
[----:B------:R-:W-:Y:S01]  /*0200*/  FFMA R3, R5, 2, R0 ;  /* 0x4000000005037823 */ /* 0x000fe20000000000 */
[----:B---3--:R-:W-:-:S04]  /*0210*/  IMAD.U32 R0, RZ, RZ, UR7 ;  /* 0x00000007ff007e24 */ /* 0x008fc8000f8e00ff */
[----:B------:R-:W-:-:S13]  /*0220*/  FSETP.GEU.OR P0, PT, R3, R2, P0 ;  /* 0x000000020300720b */ /* 0x000fda000070e400 */
[----:B------:R-:W-:Y:S05]  /*0230*/  @P0 BRA `(.L_x_0) ;  /* 0x00000000005c0947 */ /* 0x000fea0003800000 */
[----:B------:R-:W0:Y:S01]  /*0240*/  LDC R4, c[0x0][0x3ac] ;  /* 0x0000eb00ff047b82 */ /* 0x000e220000000800 */
[----:B------:R-:W-:Y:S01]  /*0250*/  MOV R5, 0x7f800000 ;  /* 0x7f80000000057802 */ /* 0x000fe20000000f00 */
[----:B------:R-:W-:-:S04]  /*0260*/  IMAD.MOV.U32 R0, RZ, RZ, 0x4f ;  /* 0x0000004fff007424 */ /* 0x000fc800078e00ff */
[----:B------:R-:W-:Y:S02]  /*0270*/  FFMA R0, R5, -R0, 1 ;  /* 0x3f80000005007423 */ /* 0x000fe40000000800 */
[----:B------:R-:W1:Y:S02]  /*0280*/  LDC.64 R2, c[0x0][0x3a0] ;  /* 0x0000e800ff027b82 */ /* 0x000e640000000a00 */
[----:B------:R-:W-:Y:S01]  /*0290*/  FFMA R0, R0, R5, +INF ;  /* 0x7f80000000007423 */ /* 0x000fe20000000005 */
[----:B0-----:R-:W0:Y:S03]  /*02a0*/  FCHK P0, R4, 1.107025786816605486e-43 ;  /* 0x0000004f04007902 */ /* 0x001e260000000000 */
[----:B------:R-:W-:Y:S01]  /*02b0*/  FFMA R5, R0, R4, RZ ;  /* 0x0000000400057223 */ /* 0x000fe200000000ff */
[----:B-1----:R-:W-:-:S03]  /*02c0*/  FADD R3, R2, -R3 ;  /* 0x8000000302037221 */ /* 0x002fc60000000000 */
[----:B------:R-:W-:Y:S01]  /*02d0*/  FFMA R2, R5, -1.107025786816605486e-43, R4 ;  /* 0x8000004f05027823 */ /* 0x000fe20000000004 */
[----:B------:R-:W-:-:S03]  /*02e0*/  FADD R3, R3, -1.42450001966464376739e+36 ;  /* 0xfb892ca303037421 */ /* 0x000fc60000000000 */
[----:B------:R-:W-:Y:S01]  /*02f0*/  FFMA R0, R0, R2, R5 ;  /* 0x0000000200007223 */ /* 0x000fe20000000005 */
[----:B0-----:R-:W-:Y:S06]  /*0300*/  @!P0 BRA `(.L_x_1) ;  /* 0x0000000000088947 */ /* 0x001fec0003800000 */
[----:B------:R-:W-:-:S07]  /*0310*/  MOV R4, 0x330 ;  /* 0x0000033000047802 */ /* 0x000fce0000000f00 */
[----:B------:R-:W-:Y:S05]  /*0320*/  CALL.REL.NOINC `($__internal_0_$__cuda_sm3x_div_rn_noftz_f32_slowpath) ;  /* 0x0000000000487944 */ /* 0x000fea0003c00000 */
.L_x_1:
[----:B------:R-:W0:Y:S01]  /*0330*/  LDC.64 R4, c[0x0][0x3b0] ;  /* 0x0000ec00ff047b82 */ /* 0x000e220000000a00 */
[----:B------:R-:W1:Y:S07]  /*0340*/  LDCU UR4, c[0x0][0x3a8] ;  /* 0x00007500ff0477ac */ /* 0x000e6e0008000800 */
[----:B------:R-:W2:Y:S01]  /*0350*/  LDC.64 R8, c[0x0][0x3b8] ;  /* 0x0000ee00ff087b82 */ /* 0x000ea20000000a00 */
[----:B-1----:R-:W-:Y:S01]  /*0360*/  FFMA R0, R0, UR4, R3 ;  /* 0x0000000400007c23 */ /* 0x002fe20008000003 */
[----:B0-----:R-:W-:Y:S01]  /*0370*/  FADD R2, -R4, -1.37430000117069241195e+34 ;  /* 0xf829654304027421 */ /* 0x001fe20000000100 */
[----:B--2---:R-:W-:-:S04]  /*0380*/  FFMA R5, R8, R9, R5 ;  /* 0x0000000908057223 */ /* 0x004fc80000000005 */
[----:B------:R-:W-:-:S04]  /*0390*/  FADD R5, R2, R5 ;  /* 0x0000000502057221 */ /* 0x000fc80000000000 */
[----:B------:R-:W-:-:S07]  /*03a0*/  FADD R0, R0, R5 ;  /* 0x0000000500007221 */ /* 0x000fce0000000000 */
.L_x_0:
[----:B------:R-:W0:Y:S01]  /*03b0*/  F2F.F64.F32 R2, R0 ;  /* 0x0000000000027310 */ /* 0x000e220000201800 */
[----:B------:R-:W-:Y:S01]  /*03c0*/  MOV R8, 0x0 ;  /* 0x0000000000087802 */ /* 0x000fe20000000f00 */
[----:B------:R-:W1:Y:S05]  /*03d0*/  LDCU.64 UR4, c[0x4][0x8] ;  /* 0x01000100ff0477ac */ /* 0x000e6a0008000a00 */
[----:B------:R-:W2:Y:S01]  /*03e0*/  LDC.64 R8, c[0x4][R8] ;  /* 0x0100000008087b82 */ /* 0x000ea20000000a00 */
[----:B0-----:R0:W-:Y:S01]  /*03f0*/  STL.64 [R1], R2 ;  /* 0x0000000201007387 */ /* 0x0011e20000100a00 */
[----:B-1----:R-:W-:Y:S01]  /*0400*/  IMAD.U32 R4, RZ, RZ, UR4 ;  /* 0x00000004ff047e24 */ /* 0x002fe2000f8e00ff */
[----:B------:R-:W-:-:S07]  /*0410*/  MOV R5, UR5 ;  /* 0x0000000500057c02 */ /* 0x000fce0008000f00 */
[----:B------:R-:W-:-:S07]  /*0420*/  LEPC R20, `(.L_x_2) ;  /* 0x000000001014794e */ /* 0x000fce0000000000 */
[----:B0-2---:R-:W-:Y:S05]  /*0430*/  CALL.ABS.NOINC R8 ;  /* 0x0000000008007343 */ /* 0x005fea0003c00000 */
.L_x_2:
[----:B------:R-:W-:Y:S05]  /*0440*/  EXIT ;  /* 0x000000000000794d */ /* 0x000fea0003800000 */
        .weak           $__internal_0_$__cuda_sm3x_div_rn_noftz_f32_slowpath
        .type           $__internal_0_$__cuda_sm3x_div_rn_noftz_f32_slowpath,@function
        .size           $__internal_0_$__cuda_sm3x_div_rn_noftz_f32_slowpath,(.L_x_12 - $__internal_0_$__cuda_sm3x_div_rn_noftz_f32_slowpath)
$__internal_0_$__cuda_sm3x_div_rn_noftz_f32_slowpath:
[----:B------:R-:W0:Y:S01]  /*0450*/  LDC R0, c[0x0][0x3ac] ;  /* 0x0000eb00ff007b82 */ /* 0x000e220000000800 */
[----:B------:R-:W-:-:S07]  /*0460*/  IMAD.MOV.U32 R9, RZ, RZ, 0x4f ;  /* 0x0000004fff097424 */ /* 0x000fce00078e00ff */
[----:B------:R-:W1:Y:S01]  /*0470*/  LDC R8, c[0x0][0x3ac] ;  /* 0x0000eb00ff087b82 */ /* 0x000e620000000800 */
[----:B0-----:R-:W-:-:S04]  /*0480*/  SHF.R.U32.HI R2, RZ, 0x17, R0 ;  /* 0x00000017ff027819 */ /* 0x001fc80000011600 */
[----:B------:R-:W-:-:S05]  /*0490*/  LOP3.LUT R5, R2, 0xff, RZ, 0xc0, !PT ;  /* 0x000000ff02057812 */ /* 0x000fca00078ec0ff */
[----:B------:R-:W-:-:S05]  /*04a0*/  VIADD R10, R5, 0xffffffff ;  /* 0xffffffff050a7836 */ /* 0x000fca0000000000 */
[----:B------:R-:W-:-:S13]  /*04b0*/  ISETP.GT.U32.OR P0, PT, R10, 0xfd, PT ;  /* 0x000000fd0a00780c */ /* 0x000fda0003f04470 */
[----:B------:R-:W-:Y:S01]  /*04c0*/  @!P0 MOV R2, RZ ;  /* 0x000000ff00028202 */ /* 0x000fe20000000f00 */
[----:B-1----:R-:W-:Y:S06]  /*04d0*/  @!P0 BRA `(.L_x_3) ;  /* 0x0000000000448947 */ /* 0x002fec0003800000 */
[----:B------:R-:W-:-:S13]  /*04e0*/  FSETP.GTU.FTZ.AND P0, PT, |R0|, +INF , PT ;  /* 0x7f8000000000780b */ /* 0x000fda0003f1c200 */
[----:B------:R-:W-:Y:S05]  /*04f0*/  @P0 BRA `(.L_x_4) ;  /* 0x00000004002c0947 */ /* 0x000fea0003800000 */
[----:B------:R-:W-:-:S13]  /*0500*/  LOP3.LUT P0, RZ, R9, 0x7fffffff, R8, 0xc8, !PT ;  /* 0x7fffffff09ff7812 */ /* 0x000fda000780c808 */
[----:B------:R-:W-:Y:S05]  /*0510*/  @!P0 BRA `(.L_x_5) ;  /* 0x00000004001c8947 */ /* 0x000fea0003800000 */
[----:B------:R-:W-:-:S13]  /*0520*/  LOP3.LUT P0, RZ, R8, 0x7fffffff, RZ, 0xc0, !PT ;  /* 0x7fffffff08ff7812 */ /* 0x000fda000780c0ff */
[----:B------:R-:W-:Y:S05]  /*0530*/  @!P0 BRA `(.L_x_6) ;  /* 0x00000004000c8947 */ /* 0x000fea0003800000 */
[----:B------:R-:W-:Y:S02]  /*0540*/  FSETP.NEU.FTZ.AND P0, PT, |R0|, +INF , PT ;  /* 0x7f8000000000780b */ /* 0x000fe40003f1d200 */
[----:B------:R-:W-:-:S04]  /*0550*/  LOP3.LUT P1, RZ, R9, 0x7fffffff, RZ, 0xc0, !PT ;  /* 0x7fffffff09ff7812 */ /* 0x000fc8000782c0ff */
[----:B------:R-:W-:-:S13]  /*0560*/  PLOP3.LUT P0, PT, P0, P1, PT, 0x2f, 0xf2 ;  /* 0x0000000000f2781c */ /* 0x000fda0000702577 */
[----:B------:R-:W-:Y:S05]  /*0570*/  @P0 BRA `(.L_x_7) ;  /* 0x0000000000f00947 */ /* 0x000fea0003800000 */
[----:B------:R-:W-:Y:S01]  /*0580*/  ISETP.GE.AND P0, PT, R10, RZ, PT ;  /* 0x000000ff0a00720c */ /* 0x000fe20003f06270 */
[----:B------:R-:W-:-:S04]  /*0590*/  IMAD.MOV.U32 R2, RZ, RZ, 0x4f ;  /* 0x0000004fff027424 */ /* 0x000fc800078e00ff */
[----:B------:R-:W-:-:S08]  /*05a0*/  FFMA R9, R2, 1.84467440737095516160e+19, RZ ;  /* 0x5f80000002097823 */ /* 0x000fd000000000ff */
[----:B------:R-:W-:Y:S01]  /*05b0*/  @P0 IMAD.MOV.U32 R10, RZ, RZ, RZ ;  /* 0x000000ffff0a0224 */ /* 0x000fe200078e00ff */
[----:B------:R-:W-:Y:S01]  /*05c0*/  @!P0 MOV R10, 0xffffffc0 ;  /* 0xffffffc0000a8802 */ /* 0x000fe20000000f00 */
[----:B------:R-:W-:-:S04]  /*05d0*/  @!P0 FFMA R8, R0, 1.84467440737095516160e+19, RZ ;  /* 0x5f80000000088823 */ /* 0x000fc800000000ff */
[----:B------:R-:W-:-:S07]  /*05e0*/  VIADD R2, R10, 0x40 ;  /* 0x000000400a027836 */ /* 0x000fce0000000000 */
.L_x_3:
[----:B------:R-:W-:Y:S01]  /*05f0*/  IADD3 R9, PT, PT, R9, 0x3f800000, RZ ;  /* 0x3f80000009097810 */ /* 0x000fe20007ffe0ff */
[----:B------:R-:W-:-:S03]  /*0600*/  VIADD R5, R5, 0xffffff81 ;  /* 0xffffff8105057836 */ /* 0x000fc60000000000 */
[----:B------:R-:W0:Y:S01]  /*0610*/  MUFU.RCP R10, R9 ;  /* 0x00000009000a7308 */ /* 0x000e220000001000 */
[----:B------:R-:W-:Y:S01]  /*0620*/  FADD.FTZ R11, -R9, -RZ ;  /* 0x800000ff090b7221 */ /* 0x000fe20000010100 */
[----:B------:R-:W-:Y:S01]  /*0630*/  IMAD R0, R5, -0x800000, R8 ;  /* 0xff80000005007824 */ /* 0x000fe200078e0208 */
[----:B------:R-:W-:Y:S02]  /*0640*/  IADD3 R5, PT, PT, R2, 0x7f, R5 ;  /* 0x0000007f02057810 */ /* 0x000fe40007ffe005 */
[----:B0-----:R-:W-:-:S04]  /*0650*/  FFMA R13, R10, R11, 1 ;  /* 0x3f8000000a0d7423 */ /* 0x001fc8000000000b */
[----:B------:R-:W-:-:S04]  /*0660*/  FFMA R15, R10, R13, R10 ;  /* 0x0000000d0a0f7223 */ /* 0x000fc8000000000a */
[----:B------:R-:W-:-:S04]  /*0670*/  FFMA R8, R0, R15, RZ ;  /* 0x0000000f00087223 */ /* 0x000fc800000000ff */
[----:B------:R-:W-:-:S04]  /*0680*/  FFMA R13, R11, R8, R0 ;  /* 0x000000080b0d7223 */ /* 0x000fc80000000000 */
[----:B------:R-:W-:-:S04]  /*0690*/  FFMA R10, R15, R13, R8 ;  /* 0x0000000d0f0a7223 */ /* 0x000fc80000000008 */
[----:B------:R-:W-:-:S04]  /*06a0*/  FFMA R11, R11, R10, R0 ;  /* 0x0000000a0b0b7223 */ /* 0x000fc80000000000 */
[----:B------:R-:W-:-:S05]  /*06b0*/  FFMA R0, R15, R11, R10 ;  /* 0x0000000b0f007223 */ /* 0x000fca000000000a */
[----:B------:R-:W-:-:S04]  /*06c0*/  SHF.R.U32.HI R8, RZ, 0x17, R0 ;  /* 0x00000017ff087819 */ /* 0x000fc80000011600 */
[----:B------:R-:W-:-:S04]  /*06d0*/  LOP3.LUT R8, R8, 0xff, RZ, 0xc0, !PT ;  /* 0x000000ff08087812 */ /* 0x000fc800078ec0ff */
[----:B------:R-:W-:-:S05]  /*06e0*/  IADD3 R12, PT, PT, R8, R5, RZ ;  /* 0x00000005080c7210 */ /* 0x000fca0007ffe0ff */
[----:B------:R-:W-:-:S05]  /*06f0*/  VIADD R2, R12, 0xffffffff ;  /* 0xffffffff0c027836 */ /* 0x000fca0000000000 */
[----:B------:R-:W-:-:S13]  /*0700*/  ISETP.GE.U32.AND P0, PT, R2, 0xfe, PT ;  /* 0x000000fe0200780c */ /* 0x000fda0003f06070 */
[----:B------:R-:W-:Y:S05]  /*0710*/  @!P0 BRA `(.L_x_8) ;  /* 0x0000000000808947 */ /* 0x000fea0003800000 */
[----:B------:R-:W-:-:S13]  /*0720*/  ISETP.GT.AND P0, PT, R12, 0xfe, PT ;  /* 0x000000fe0c00780c */ /* 0x000fda0003f04270 */
[----:B------:R-:W-:Y:S05]  /*0730*/  @P0 BRA `(.L_x_9) ;  /* 0x00000000006c0947 */ /* 0x000fea0003800000 */
[----:B------:R-:W-:-:S13]  /*0740*/  ISETP.GE.AND P0, PT, R12, 0x1, PT ;  /* 0x000000010c00780c */ /* 0x000fda0003f06270 */
[----:B------:R-:W-:Y:S05]  /*0750*/  @P0 BRA `(.L_x_10) ;  /* 0x0000000000980947 */ /* 0x000fea0003800000 */
[----:B------:R-:W-:Y:S02]  /*0760*/  ISETP.GE.AND P0, PT, R12, -0x18, PT ;  /* 0xffffffe80c00780c */ /* 0x000fe40003f06270 */
[----:B------:R-:W-:-:S11]  /*0770*/  LOP3.LUT R0, R0, 0x80000000, RZ, 0xc0, !PT ;  /* 0x8000000000007812 */ /* 0x000fd600078ec0ff */
[----:B------:R-:W-:Y:S05]  /*0780*/  @!P0 BRA `(.L_x_10) ;  /* 0x00000000008c8947 */ /* 0x000fea0003800000 */
[CCC-:B------:R-:W-:Y:S01]  /*0790*/  FFMA.RZ R2, R15.reuse, R11.reuse, R10.reuse ;  /* 0x0000000b0f027223 */ /* 0x1c0fe2000000c00a */
[C---:B------:R-:W-:Y:S01]  /*07a0*/  IADD3 R9, PT, PT, R12.reuse, 0x20, RZ ;  /* 0x000000200c097810 */ /* 0x040fe20007ffe0ff */
[CCC-:B------:R-:W-:Y:S01]  /*07b0*/  FFMA.RM R5, R15.reuse, R11.reuse, R10.reuse ;  /* 0x0000000b0f057223 */ /* 0x1c0fe2000000400a */
[----:B------:R-:W-:Y:S02]  /*07c0*/  ISETP.NE.AND P2, PT, R12, RZ, PT ;  /* 0x000000ff0c00720c */ /* 0x000fe40003f45270 */
[----:B------:R-:W-:Y:S01]  /*07d0*/  LOP3.LUT R8, R2, 0x7fffff, RZ, 0xc0, !PT ;  /* 0x007fffff02087812 */ /* 0x000fe200078ec0ff */
[----:B------:R-:W-:Y:S01]  /*07e0*/  FFMA.RP R2, R15, R11, R10 ;  /* 0x0000000b0f027223 */ /* 0x000fe2000000800a */
[----:B------:R-:W-:Y:S01]  /*07f0*/  IMAD.MOV R10, RZ, RZ, -R12 ;  /* 0x000000ffff0a7224 */ /* 0x000fe200078e0a0c */
[----:B------:R-:W-:Y:S02]  /*0800*/  ISETP.NE.AND P1, PT, R12, RZ, PT ;  /* 0x000000ff0c00720c */ /* 0x000fe40003f25270 */
[----:B------:R-:W-:-:S02]  /*0810*/  LOP3.LUT R8, R8, 0x800000, RZ, 0xfc, !PT ;  /* 0x0080000008087812 */ /* 0x000fc400078efcff */
[----:B------:R-:W-:Y:S02]  /*0820*/  FSETP.NEU.FTZ.AND P0, PT, R2, R5, PT ;  /* 0x000000050200720b */ /* 0x000fe40003f1d000 */
[----:B------:R-:W-:Y:S02]  /*0830*/  SHF.L.U32 R9, R8, R9, RZ ;  /* 0x0000000908097219 */ /* 0x000fe400000006ff */
[----:B------:R-:W-:Y:S02]  /*0840*/  SEL R5, R10, RZ, P2 ;  /* 0x000000ff0a057207 */ /* 0x000fe40001000000 */
[----:B------:R-:W-:Y:S02]  /*0850*/  ISETP.NE.AND P1, PT, R9, RZ, P1 ;  /* 0x000000ff0900720c */ /* 0x000fe40000f25270 */
[----:B------:R-:W-:Y:S02]  /*0860*/  SHF.R.U32.HI R5, RZ, R5, R8 ;  /* 0x00000005ff057219 */ /* 0x000fe40000011608 */
[----:B------:R-:W-:-:S02]  /*0870*/  PLOP3.LUT P0, PT, P0, P1, PT, 0xf8, 0x8f ;  /* 0x00000000008f781c */ /* 0x000fc40000703f70 */
[----:B------:R-:W-:Y:S02]  /*0880*/  SHF.R.U32.HI R9, RZ, 0x1, R5 ;  /* 0x00000001ff097819 */ /* 0x000fe40000011605 */
[----:B------:R-:W-:-:S04]  /*0890*/  SEL R2, RZ, 0x1, !P0 ;  /* 0x00000001ff027807 */ /* 0x000fc80004000000 */
[----:B------:R-:W-:-:S04]  /*08a0*/  LOP3.LUT R2, R2, 0x1, R9, 0xf8, !PT ;  /* 0x0000000102027812 */ /* 0x000fc800078ef809 */
[----:B------:R-:W-:-:S04]  /*08b0*/  LOP3.LUT R2, R2, R5, RZ, 0xc0, !PT ;  /* 0x0000000502027212 */ /* 0x000fc800078ec0ff */
[----:B------:R-:W-:-:S04]  /*08c0*/  IADD3 R9, PT, PT, R9, R2, RZ ;  /* 0x0000000209097210 */ /* 0x000fc80007ffe0ff */
[----:B------:R-:W-:Y:S01]  /*08d0*/  LOP3.LUT R0, R9, R0, RZ, 0xfc, !PT ;  /* 0x0000000009007212 */ /* 0x000fe200078efcff */
[----:B------:R-:W-:Y:S06]  /*08e0*/  BRA `(.L_x_10) ;  /* 0x0000000000347947 */ /* 0x000fec0003800000 */
.L_x_9:
[----:B------:R-:W-:-:S04]  /*08f0*/  LOP3.LUT R0, R0, 0x80000000, RZ, 0xc0, !PT ;  /* 0x8000000000007812 */ /* 0x000fc800078ec0ff */
[----:B------:R-:W-:Y:S01]  /*0900*/  LOP3.LUT R0, R0, 0x7f800000, RZ, 0xfc, !PT ;  /* 0x7f80000000007812 */ /* 0x000fe200078efcff */
[----:B------:R-:W-:Y:S06]  /*0910*/  BRA `(.L_x_10) ;  /* 0x0000000000287947 */ /* 0x000fec0003800000 */
.L_x_8:
[----:B------:R-:W-:Y:S01]  /*0920*/  IMAD R0, R5, 0x800000, R0 ;  /* 0x0080000005007824 */ /* 0x000fe200078e0200 */
[----:B------:R-:W-:Y:S06]  /*0930*/  BRA `(.L_x_10) ;  /* 0x0000000000207947 */ /* 0x000fec0003800000 */
.L_x_7:
[----:B------:R-:W-:-:S04]  /*0940*/  LOP3.LUT R0, R9, 0x80000000, R8, 0x48, !PT ;  /* 0x8000000009007812 */ /* 0x000fc800078e4808 */
[----:B------:R-:W-:Y:S01]  /*0950*/  LOP3.LUT R0, R0, 0x7f800000, RZ, 0xfc, !PT ;  /* 0x7f80000000007812 */ /* 0x000fe200078efcff */
[----:B------:R-:W-:Y:S06]  /*0960*/  BRA `(.L_x_10) ;  /* 0x0000000000147947 */ /* 0x000fec0003800000 */
.L_x_6:
[----:B------:R-:W-:Y:S01]  /*0970*/  LOP3.LUT R0, R9, 0x80000000, R8, 0x48, !PT ;  /* 0x8000000009007812 */ /* 0x000fe200078e4808 */
[----:B------:R-:W-:Y:S06]  /*0980*/  BRA `(.L_x_10) ;  /* 0x00000000000c7947 */ /* 0x000fec0003800000 */
.L_x_5:
[----:B------:R-:W0:Y:S01]  /*0990*/  MUFU.RSQ R0, -QNAN ;  /* 0xffc0000000007908 */ /* 0x000e220000001400 */
[----:B------:R-:W-:Y:S05]  /*09a0*/  BRA `(.L_x_10) ;  /* 0x0000000000047947 */ /* 0x000fea0003800000 */
.L_x_4:
[----:B------:R-:W-:-:S07]  /*09b0*/  FADD.FTZ R0, R0, 1.107025786816605486e-43 ;  /* 0x0000004f00007421 */ /* 0x000fce0000010000 */
.L_x_10:
[----:B------:R-:W-:-:S04]  /*09c0*/  HFMA2 R5, -RZ, RZ, 0, 0 ;  /* 0x00000000ff057431 */ /* 0x000fc800000001ff */
[----:B0-----:R-:W-:Y:S05]  /*09d0*/  RET.REL.NODEC R4 `(_Z7computeffffffffffffffff) ;  /* 0xfffffff404887950 */ /* 0x001fea0003c3ffff */
.L_x_11:
[----:B------:R-:W-:-:S00]  /*09e0*/  BRA `(.L_x_11) ;  /* 0xfffffffc00fc7947 */ /* 0x000fc0000383ffff */
[----:B------:R-:W-:-:S00]  /*09f0*/  NOP ;  /* 0x0000000000007918 */ /* 0x000fc00000000000 */
        /* <DEDUP_REMOVED lines=8> */
.L_x_12:


//--------------------- .nv.global.init           --------------------------
	.section	.nv.global.init,"aw",@progbits
.nv.global.init:
	.type		$str,@object
	.size		$str,(.L_0 - $str)
$str:
        /*0000*/ 	.byte	0x25, 0x2e, 0x31, 0x37, 0x67, 0x0a, 0x00
.L_0:


//--------------------- .nv.shared.reserved.0     --------------------------
	.section	.nv.shared.reserved.0,"aw",@nobits
	.weak		__nv_reservedSMEM_offset_0_alias
	.size		__nv_reservedSMEM_offset_0_alias, 0, 64
	.other		__nv_reservedSMEM_offset_0_alias,@"STO_CUDA_RESERVED_SHARED STV_DEFAULT"
__nv_reservedSMEM_offset_0_alias:
	.zero		0
	.zero		64


//--------------------- .nv.constant0._Z7computeffffffffffffffff --------------------------
	.section	.nv.constant0._Z7computeffffffffffffffff,"a",@progbits
	.sectionflags	@""
	.align	4
.nv.constant0._Z7computeffffffffffffffff:
	.zero		960


//--------------------- SYMBOLS --------------------------

	.type		.nv.reservedSmem.offset0,@object
	.size		.nv.reservedSmem.offset0,0x4
	.type		vprintf,@function
